//
// Generated by NVIDIA NVVM Compiler
//
// Compiler Build ID: CL-36424714
// Cuda compilation tools, release 13.0, V13.0.88
// Based on NVVM 20.0.0
//

.version 9.0
.target sm_100
.address_size 64

	// .globl	_Z9my_kernelPfPc

.visible .entry _Z9my_kernelPfPc(
	.param .u64 .ptr .align 1 _Z9my_kernelPfPc_param_0,
	.param .u64 .ptr .align 1 _Z9my_kernelPfPc_param_1
)
{
	.reg .b16 	%rs<8>;
	.reg .b32 	%f<8>;
	.reg .b64 	%rd<5>;

	ld.param.u64 	%rd1, [_Z9my_kernelPfPc_param_0];
	ld.param.u64 	%rd2, [_Z9my_kernelPfPc_param_1];
	cvta.to.global.u64 	%rd3, %rd1;
	cvta.to.global.u64 	%rd4, %rd2;
	ld.global.s8 	%rs1, [%rd4];
	ld.global.s8 	%rs2, [%rd4+1];
	ld.global.s8 	%rs3, [%rd4+2];
	ld.global.s8 	%rs4, [%rd4+3];
	ld.global.s8 	%rs5, [%rd4+4];
	ld.global.s8 	%rs6, [%rd4+5];
	ld.global.s8 	%rs7, [%rd4+6];
	cvt.rn.f32.s16 	%f1, %rs1;
	st.global.f32 	[%rd3], %f1;
	cvt.rn.f32.s16 	%f2, %rs2;
	st.global.f32 	[%rd3+4], %f2;
	cvt.rn.f32.s16 	%f3, %rs3;
	st.global.f32 	[%rd3+8], %f3;
	cvt.rn.f32.s16 	%f4, %rs4;
	st.global.f32 	[%rd3+12], %f4;
	cvt.rn.f32.s16 	%f5, %rs5;
	st.global.f32 	[%rd3+16], %f5;
	cvt.rn.f32.s16 	%f6, %rs6;
	st.global.f32 	[%rd3+20], %f6;
	cvt.rn.f32.s16 	%f7, %rs7;
	st.global.f32 	[%rd3+24], %f7;
	ret;

}


// ===== COMPILED SASS (sm_100) =====

	.target	sm_100

	.elftype	@"ET_EXEC"


//--------------------- .note.nv.tkinfo           --------------------------
	.section	.note.nv.tkinfo,"",@"SHT_NOTE"
	.sectionflags	@"SHF_NOTE_NV_TKINFO"
	.tkinfo
        /*0018*/ 	.word	0x00000002
        /*0030*/ 	.string	""
        /*0030*/ 	.string	"ptxas"
        /*0030*/ 	.string	"Cuda compilation tools, release 13.0, V13.0.88"
        /*0030*/ 	.string	"Build cuda_13.0.r13.0/compiler.36424714_0"
        /*0030*/ 	.string	"-arch sm_100 -m 64 "



//--------------------- .note.nv.cuinfo           --------------------------
	.section	.note.nv.cuinfo,"",@"SHT_NOTE"
	.sectionflags	@"SHF_NOTE_NV_CUINFO"
        /*0018*/ 	.short	0x0002
        /*001a*/ 	.short	0x0064
        /*001c*/ 	.short	0x0082
	.zero		2


//--------------------- .nv.info                  --------------------------
	.section	.nv.info,"",@"SHT_CUDA_INFO"
	.align	4


	//----- nvinfo : EIATTR_REGCOUNT
	.align		4
        /*0000*/ 	.byte	0x04, 0x2f
        /*0002*/ 	.short	(.L_1 - .L_0)
	.align		4
.L_0:
        /*0004*/ 	.word	index@(_Z9my_kernelPfPc)
        /*0008*/ 	.word	0x00000016


	//----- nvinfo : EIATTR_FRAME_SIZE
	.align		4
.L_1:
        /*000c*/ 	.byte	0x04, 0x11
        /*000e*/ 	.short	(.L_3 - .L_2)
	.align		4
.L_2:
        /*0010*/ 	.word	index@(_Z9my_kernelPfPc)
        /*0014*/ 	.word	0x00000000


	//----- nvinfo : EIATTR_MIN_STACK_SIZE
	.align		4
.L_3:
        /*0018*/ 	.byte	0x04, 0x12
        /*001a*/ 	.short	(.L_5 - .L_4)
	.align		4
.L_4:
        /*001c*/ 	.word	index@(_Z9my_kernelPfPc)
        /*0020*/ 	.word	0x00000000
.L_5:


//--------------------- .nv.compat                --------------------------
	.section	.nv.compat,"",@"SHT_CUDA_COMPAT_INFO"
	.align	4
        /*0000*/ 	.byte	0x02, 0x09, 0x00, 0x00, 0x02, 0x02, 0x01, 0x00, 0x02, 0x05, 0x05, 0x00, 0x03, 0x07, 0x01, 0x01
        /*0010*/ 	.byte	0x02, 0x03, 0x00, 0x00, 0x02, 0x06, 0x01, 0x00, 0x04, 0x0b, 0x08, 0x00, 0x09, 0x00, 0x00, 0x00
        /*0020*/ 	.byte	0x00, 0x00, 0x00, 0x00


//--------------------- .nv.info._Z9my_kernelPfPc --------------------------
	.section	.nv.info._Z9my_kernelPfPc,"",@"SHT_CUDA_INFO"
	.sectionflags	@""
	.align	4


	//----- nvinfo : EIATTR_CUDA_API_VERSION
	.align		4
        /*0000*/ 	.byte	0x04, 0x37
        /*0002*/ 	.short	(.L_7 - .L_6)
.L_6:
        /*0004*/ 	.word	0x00000082


	//----- nvinfo : EIATTR_KPARAM_INFO
	.align		4
.L_7:
        /*0008*/ 	.byte	0x04, 0x17
        /*000a*/ 	.short	(.L_9 - .L_8)
.L_8:
        /*000c*/ 	.word	0x00000000
        /*0010*/ 	.short	0x0001
        /*0012*/ 	.short	0x0008
        /*0014*/ 	.byte	0x00, 0xf5, 0x21, 0x00


	//----- nvinfo : EIATTR_KPARAM_INFO
	.align		4
.L_9:
        /*0018*/ 	.byte	0x04, 0x17
        /*001a*/ 	.short	(.L_11 - .L_10)
.L_10:
        /*001c*/ 	.word	0x00000000
        /*0020*/ 	.short	0x0000
        /*0022*/ 	.short	0x0000
        /*0024*/ 	.byte	0x00, 0xf5, 0x21, 0x00


	//----- nvinfo : EIATTR_SPARSE_MMA_MASK
	.align		4
.L_11:
        /*0028*/ 	.byte	0x03, 0x50
        /*002a*/ 	.short	0x0000


	//----- nvinfo : EIATTR_MAXREG_COUNT
	.align		4
        /*002c*/ 	.byte	0x03, 0x1b
        /*002e*/ 	.short	0x00ff


	//----- nvinfo : EIATTR_MERCURY_ISA_VERSION
	.align		4
        /*0030*/ 	.byte	0x03, 0x5f
        /*0032*/ 	.short	0x0101


	//----- nvinfo : EIATTR_VRC_CTA_INIT_COUNT
	.align		4
        /*0034*/ 	.byte	0x02, 0x4a
	.zero		1
	.zero		1


	//----- nvinfo : EIATTR_EXIT_INSTR_OFFSETS
	.align		4
        /*0038*/ 	.byte	0x04, 0x1c
        /*003a*/ 	.short	(.L_13 - .L_12)


	//   ....[0]....
.L_12:
        /*003c*/ 	.word	0x00000190


	//----- nvinfo : EIATTR_CBANK_PARAM_SIZE
	.align		4
.L_13:
        /*0040*/ 	.byte	0x03, 0x19
        /*0042*/ 	.short	0x0010


	//----- nvinfo : EIATTR_PARAM_CBANK
	.align		4
        /*0044*/ 	.byte	0x04, 0x0a
        /*0046*/ 	.short	(.L_15 - .L_14)
	.align		4
.L_14:
        /*0048*/ 	.word	index@(.nv.constant0._Z9my_kernelPfPc)
        /*004c*/ 	.short	0x0380
        /*004e*/ 	.short	0x0010


	//----- nvinfo : EIATTR_SW_WAR
	.align		4
.L_15:
        /*0050*/ 	.byte	0x04, 0x36
        /*0052*/ 	.short	(.L_17 - .L_16)
.L_16:
        /*0054*/ 	.word	0x00000008
.L_17:


//--------------------- .nv.callgraph             --------------------------
	.section	.nv.callgraph,"",@"SHT_CUDA_CALLGRAPH"
	.align	4
	.sectionentsize	8
	.align		4
        /*0000*/ 	.word	0x00000000
	.align		4
        /*0004*/ 	.word	0xffffffff
	.align		4
        /*0008*/ 	.word	0x00000000
	.align		4
        /*000c*/ 	.word	0xfffffffe
	.align		4
        /*0010*/ 	.word	0x00000000
	.align		4
        /*0014*/ 	.word	0xfffffffd
	.align		4
        /*0018*/ 	.word	0x00000000
	.align		4
        /*001c*/ 	.word	0xfffffffc


//--------------------- .text._Z9my_kernelPfPc    --------------------------
	.section	.text._Z9my_kernelPfPc,"ax",@progbits
	.align	128
        .global         _Z9my_kernelPfPc
        .type           _Z9my_kernelPfPc,@function
        .size           _Z9my_kernelPfPc,(.L_x_1 - _Z9my_kernelPfPc)
        .other          _Z9my_kernelPfPc,@"STO_CUDA_ENTRY STV_DEFAULT"
_Z9my_kernelPfPc:
.text._Z9my_kernelPfPc:
[----:B------:R-:W-:Y:S08]  /*0000*/  LDC R1, c[0x0][0x37c] ;  /* 0x0000df00ff017b82 */ /* 0x000ff00000000800 */
[----:B------:R-:W0:Y:S01]  /*0010*/  LDC.64 R4, c[0x0][0x388] ;  /* 0x0000e200ff047b82 */ /* 0x000e220000000a00 */
[----:B------:R-:W0:Y:S02]  /*0020*/  LDCU.64 UR4, c[0x0][0x358] ;  /* 0x00006b00ff0477ac */ /* 0x000e240008000a00 */
[----:B0-----:R-:W2:Y:S04]  /*0030*/  LDG.E.S8 R0, desc[UR4][R4.64] ;  /* 0x0000000404007981 */ /* 0x001ea8000c1e1300 */
[----:B------:R-:W3:Y:S04]  /*0040*/  LDG.E.S8 R6, desc[UR4][R4.64+0x1] ;  /* 0x0000010404067981 */ /* 0x000ee8000c1e1300 */
[----:B------:R-:W4:Y:S04]  /*0050*/  LDG.E.S8 R7, desc[UR4][R4.64+0x2] ;  /* 0x0000020404077981 */ /* 0x000f28000c1e1300 */
[----:B------:R-:W5:Y:S04]  /*0060*/  LDG.E.S8 R8, desc[UR4][R4.64+0x3] ;  /* 0x0000030404087981 */ /* 0x000f68000c1e1300 */
[----:B------:R-:W5:Y:S04]  /*0070*/  LDG.E.S8 R9, desc[UR4][R4.64+0x4] ;  /* 0x0000040404097981 */ /* 0x000f68000c1e1300 */
[----:B------:R-:W5:Y:S04]  /*0080*/  LDG.E.S8 R10, desc[UR4][R4.64+0x5] ;  /* 0x00000504040a7981 */ /* 0x000f68000c1e1300 */
[----:B------:R-:W5:Y:S01]  /*0090*/  LDG.E.S8 R11, desc[UR4][R4.64+0x6] ;  /* 0x00000604040b7981 */ /* 0x000f62000c1e1300 */
[----:B------:R-:W0:Y:S01]  /*00a0*/  LDC.64 R2, c[0x0][0x380] ;  /* 0x0000e000ff027b82 */ /* 0x000e220000000a00 */
[----:B--2---:R-:W0:Y:S08]  /*00b0*/  I2F.S16 R13, R0 ;  /* 0x00000000000d7306 */ /* 0x004e300000101400 */
[----:B---3--:R-:W1:Y:S01]  /*00c0*/  I2F.S16 R15, R6 ;  /* 0x00000006000f7306 */ /* 0x008e620000101400 */
[----:B0-----:R-:W-:Y:S07]  /*00d0*/  STG.E desc[UR4][R2.64], R13 ;  /* 0x0000000d02007986 */ /* 0x001fee000c101904 */
[----:B----4-:R-:W0:Y:S01]  /*00e0*/  I2F.S16 R7, R7 ;  /* 0x0000000700077306 */ /* 0x010e220000101400 */
[----:B-1----:R-:W-:Y:S07]  /*00f0*/  STG.E desc[UR4][R2.64+0x4], R15 ;  /* 0x0000040f02007986 */ /* 0x002fee000c101904 */
[----:B-----5:R-:W1:Y:S01]  /*0100*/  I2F.S16 R17, R8 ;  /* 0x0000000800117306 */ /* 0x020e620000101400 */
[----:B0-----:R-:W-:Y:S07]  /*0110*/  STG.E desc[UR4][R2.64+0x8], R7 ;  /* 0x0000080702007986 */ /* 0x001fee000c101904 */
[----:B------:R-:W0:Y:S01]  /*0120*/  I2F.S16 R9, R9 ;  /* 0x0000000900097306 */ /* 0x000e220000101400 */
[----:B-1----:R-:W-:Y:S07]  /*0130*/  STG.E desc[UR4][R2.64+0xc], R17 ;  /* 0x00000c1102007986 */ /* 0x002fee000c101904 */
[----:B------:R-:W1:Y:S01]  /*0140*/  I2F.S16 R19, R10 ;  /* 0x0000000a00137306 */ /* 0x000e620000101400 */
[----:B0-----:R-:W-:Y:S07]  /*0150*/  STG.E desc[UR4][R2.64+0x10], R9 ;  /* 0x0000100902007986 */ /* 0x001fee000c101904 */
[----:B------:R-:W0:Y:S01]  /*0160*/  I2F.S16 R11, R11 ;  /* 0x0000000b000b7306 */ /* 0x000e220000101400 */
[----:B-1----:R-:W-:Y:S04]  /*0170*/  STG.E desc[UR4][R2.64+0x14], R19 ;  /* 0x0000141302007986 */ /* 0x002fe8000c101904 */
[----:B0-----:R-:W-:Y:S01]  /*0180*/  STG.E desc[UR4][R2.64+0x18], R11 ;  /* 0x0000180b02007986 */ /* 0x001fe2000c101904 */
[----:B------:R-:W-:Y:S05]  /*0190*/  EXIT ;  /* 0x000000000000794d */ /* 0x000fea0003800000 */
.L_x_0:
[----:B------:R-:W-:-:S00]  /*01a0*/  BRA `(.L_x_0) ;  /* 0xfffffffc00fc7947 */ /* 0x000fc0000383ffff */
[----:B------:R-:W-:-:S00]  /*01b0*/  NOP ;  /* 0x0000000000007918 */ /* 0x000fc00000000000 */
        /* <DEDUP_REMOVED lines=12> */
.L_x_1:


//--------------------- .nv.shared.reserved.0     --------------------------
	.section	.nv.shared.reserved.0,"aw",@nobits
	.weak		__nv_reservedSMEM_offset_0_alias
	.size		__nv_reservedSMEM_offset_0_alias, 0, 64
	.other		__nv_reservedSMEM_offset_0_alias,@"STO_CUDA_RESERVED_SHARED STV_DEFAULT"
__nv_reservedSMEM_offset_0_alias:
	.zero		0
	.zero		64


//--------------------- .nv.constant0._Z9my_kernelPfPc --------------------------
	.section	.nv.constant0._Z9my_kernelPfPc,"a",@progbits
	.sectionflags	@""
	.align	4
.nv.constant0._Z9my_kernelPfPc:
	.zero		912


//--------------------- SYMBOLS --------------------------

	.type		.nv.reservedSmem.offset0,@object
	.size		.nv.reservedSmem.offset0,0x4
